	.headerflags	@"EF_CUDA_TEXMODE_UNIFIED EF_CUDA_64BIT_ADDRESS EF_CUDA_ACCELERATORS EF_CUDA_SM90 EF_CUDA_VIRTUAL_SM(EF_CUDA_SM90)"
	.elftype	@"ET_EXEC"


//--------------------- .nv.info                  --------------------------
	.section	.nv.info,"",@"SHT_CUDA_INFO"
	.align	4


	//----- nvinfo : EIATTR_REGCOUNT
	.align		4
        /*0000*/ 	.byte	0x04, 0x2f
        /*0002*/ 	.short	(.L_3 - .L_2)
	.align		4
.L_2:
        /*0004*/ 	.word	index@(triton_poi_fused__native_batch_norm_legit_no_training_cat_relu_6)
        /*0008*/ 	.word	0x00000020


	//----- nvinfo : EIATTR_MIN_STACK_SIZE
	.align		4
.L_3:
        /*000c*/ 	.byte	0x04, 0x12
        /*000e*/ 	.short	(.L_5 - .L_4)
	.align		4
.L_4:
        /*0010*/ 	.word	index@(triton_poi_fused__native_batch_norm_legit_no_training_cat_relu_6)
        /*0014*/ 	.word	0x00000000


	//----- nvinfo : EIATTR_FRAME_SIZE
	.align		4
.L_5:
        /*0018*/ 	.byte	0x04, 0x11
        /*001a*/ 	.short	(.L_7 - .L_6)
	.align		4
.L_6:
        /*001c*/ 	.word	index@(triton_poi_fused__native_batch_norm_legit_no_training_cat_relu_6)
        /*0020*/ 	.word	0x00000000


	//----- nvinfo : EIATTR_MIN_STACK_SIZE
	.align		4
.L_7:
        /*0024*/ 	.byte	0x04, 0x12
        /*0026*/ 	.short	(.L_9 - .L_8)
	.align		4
.L_8:
        /*0028*/ 	.word	index@(triton_poi_fused__native_batch_norm_legit_no_training_cat_relu_6)
        /*002c*/ 	.word	0x00000000
.L_9:


//--------------------- .nv.info.triton_poi_fused__native_batch_norm_legit_no_training_cat_relu_6 --------------------------
	.section	.nv.info.triton_poi_fused__native_batch_norm_legit_no_training_cat_relu_6,"",@"SHT_CUDA_INFO"
	.sectionflags	@""
	.align	4


	//----- nvinfo : EIATTR_CUDA_API_VERSION
	.align		4
        /*0000*/ 	.byte	0x04, 0x37
        /*0002*/ 	.short	(.L_11 - .L_10)
.L_10:
        /*0004*/ 	.word	0x0000007c


	//----- nvinfo : EIATTR_KPARAM_INFO
	.align		4
.L_11:
        /*0008*/ 	.byte	0x04, 0x17
        /*000a*/ 	.short	(.L_13 - .L_12)
.L_12:
        /*000c*/ 	.word	0x00000000
        /*0010*/ 	.short	0x0009
        /*0012*/ 	.short	0x0048
        /*0014*/ 	.byte	0x00, 0xf0, 0x11, 0x00


	//----- nvinfo : EIATTR_KPARAM_INFO
	.align		4
.L_13:
        /*0018*/ 	.byte	0x04, 0x17
        /*001a*/ 	.short	(.L_15 - .L_14)
.L_14:
        /*001c*/ 	.word	0x00000000
        /*0020*/ 	.short	0x0008
        /*0022*/ 	.short	0x0040
        /*0024*/ 	.byte	0x00, 0xf4, 0x21, 0x00


	//----- nvinfo : EIATTR_KPARAM_INFO
	.align		4
.L_15:
        /*0028*/ 	.byte	0x04, 0x17
        /*002a*/ 	.short	(.L_17 - .L_16)
.L_16:
        /*002c*/ 	.word	0x00000000
        /*0030*/ 	.short	0x0007
        /*0032*/ 	.short	0x0038
        /*0034*/ 	.byte	0x00, 0xf4, 0x21, 0x00


	//----- nvinfo : EIATTR_KPARAM_INFO
	.align		4
.L_17:
        /*0038*/ 	.byte	0x04, 0x17
        /*003a*/ 	.short	(.L_19 - .L_18)
.L_18:
        /*003c*/ 	.word	0x00000000
        /*0040*/ 	.short	0x0006
        /*0042*/ 	.short	0x0030
        /*0044*/ 	.byte	0x00, 0xf4, 0x21, 0x00


	//----- nvinfo : EIATTR_KPARAM_INFO
	.align		4
.L_19:
        /*0048*/ 	.byte	0x04, 0x17
        /*004a*/ 	.short	(.L_21 - .L_20)
.L_20:
        /*004c*/ 	.word	0x00000000
        /*0050*/ 	.short	0x0005
        /*0052*/ 	.short	0x0028
        /*0054*/ 	.byte	0x00, 0xf4, 0x21, 0x00


	//----- nvinfo : EIATTR_KPARAM_INFO
	.align		4
.L_21:
        /*0058*/ 	.byte	0x04, 0x17
        /*005a*/ 	.short	(.L_23 - .L_22)
.L_22:
        /*005c*/ 	.word	0x00000000
        /*0060*/ 	.short	0x0004
        /*0062*/ 	.short	0x0020
        /*0064*/ 	.byte	0x00, 0xf4, 0x21, 0x00


	//----- nvinfo : EIATTR_KPARAM_INFO
	.align		4
.L_23:
        /*0068*/ 	.byte	0x04, 0x17
        /*006a*/ 	.short	(.L_25 - .L_24)
.L_24:
        /*006c*/ 	.word	0x00000000
        /*0070*/ 	.short	0x0003
        /*0072*/ 	.short	0x0018
        /*0074*/ 	.byte	0x00, 0xf4, 0x21, 0x00


	//----- nvinfo : EIATTR_KPARAM_INFO
	.align		4
.L_25:
        /*0078*/ 	.byte	0x04, 0x17
        /*007a*/ 	.short	(.L_27 - .L_26)
.L_26:
        /*007c*/ 	.word	0x00000000
        /*0080*/ 	.short	0x0002
        /*0082*/ 	.short	0x0010
        /*0084*/ 	.byte	0x00, 0xf4, 0x21, 0x00


	//----- nvinfo : EIATTR_KPARAM_INFO
	.align		4
.L_27:
        /*0088*/ 	.byte	0x04, 0x17
        /*008a*/ 	.short	(.L_29 - .L_28)
.L_28:
        /*008c*/ 	.word	0x00000000
        /*0090*/ 	.short	0x0001
        /*0092*/ 	.short	0x0008
        /*0094*/ 	.byte	0x00, 0xf4, 0x21, 0x00


	//----- nvinfo : EIATTR_KPARAM_INFO
	.align		4
.L_29:
        /*0098*/ 	.byte	0x04, 0x17
        /*009a*/ 	.short	(.L_31 - .L_30)
.L_30:
        /*009c*/ 	.word	0x00000000
        /*00a0*/ 	.short	0x0000
        /*00a2*/ 	.short	0x0000
        /*00a4*/ 	.byte	0x00, 0xf4, 0x21, 0x00


	//----- nvinfo : EIATTR_SPARSE_MMA_MASK
	.align		4
.L_31:
        /*00a8*/ 	.byte	0x03, 0x50
        /*00aa*/ 	.short	0x0000


	//----- nvinfo : EIATTR_MAXREG_COUNT
	.align		4
        /*00ac*/ 	.byte	0x03, 0x1b
        /*00ae*/ 	.short	0x00ff


	//----- nvinfo : EIATTR_EXIT_INSTR_OFFSETS
	.align		4
        /*00b0*/ 	.byte	0x04, 0x1c
        /*00b2*/ 	.short	(.L_33 - .L_32)


	//   ....[0]....
.L_32:
        /*00b4*/ 	.word	0x000009d0


	//----- nvinfo : EIATTR_REQNTID
	.align		4
.L_33:
        /*00b8*/ 	.byte	0x04, 0x10
        /*00ba*/ 	.short	(.L_35 - .L_34)
.L_34:
        /*00bc*/ 	.word	0x00000080
        /*00c0*/ 	.word	0x00000001
        /*00c4*/ 	.word	0x00000001


	//----- nvinfo : EIATTR_CBANK_PARAM_SIZE
	.align		4
.L_35:
        /*00c8*/ 	.byte	0x03, 0x19
        /*00ca*/ 	.short	0x004c


	//----- nvinfo : EIATTR_PARAM_CBANK
	.align		4
        /*00cc*/ 	.byte	0x04, 0x0a
        /*00ce*/ 	.short	(.L_37 - .L_36)
	.align		4
.L_36:
        /*00d0*/ 	.word	index@(.nv.constant0.triton_poi_fused__native_batch_norm_legit_no_training_cat_relu_6)
        /*00d4*/ 	.short	0x0210
        /*00d6*/ 	.short	0x004c


	//----- nvinfo : EIATTR_SW_WAR
	.align		4
.L_37:
        /*00d8*/ 	.byte	0x04, 0x36
        /*00da*/ 	.short	(.L_39 - .L_38)
.L_38:
        /*00dc*/ 	.word	0x00000008
.L_39:


//--------------------- .nv.callgraph             --------------------------
	.section	.nv.callgraph,"",@"SHT_CUDA_CALLGRAPH"
	.align	4
	.sectionentsize	8
	.align		4
        /*0000*/ 	.word	0x00000000
	.align		4
        /*0004*/ 	.word	0xffffffff
	.align		4
        /*0008*/ 	.word	0x00000000
	.align		4
        /*000c*/ 	.word	0xfffffffe
	.align		4
        /*0010*/ 	.word	0x00000000
	.align		4
        /*0014*/ 	.word	0xfffffffd
	.align		4
        /*0018*/ 	.word	0x00000000
	.align		4
        /*001c*/ 	.word	0xfffffffc


//--------------------- .nv.constant4             --------------------------
	.section	.nv.constant4,"a",@progbits
	.align	8
	.align		8
.nv.constant4:
        /*0000*/ 	.dword	_$_str
	.align		8
        /*0008*/ 	.dword	_$_str_$_2


//--------------------- .text.triton_poi_fused__native_batch_norm_legit_no_training_cat_relu_6 --------------------------
	.section	.text.triton_poi_fused__native_batch_norm_legit_no_training_cat_relu_6,"ax",@progbits
	.align	128
        .global         triton_poi_fused__native_batch_norm_legit_no_training_cat_relu_6
        .type           triton_poi_fused__native_batch_norm_legit_no_training_cat_relu_6,@function
        .size           triton_poi_fused__native_batch_norm_legit_no_training_cat_relu_6,(.L_x_1 - triton_poi_fused__native_batch_norm_legit_no_training_cat_relu_6)
        .other          triton_poi_fused__native_batch_norm_legit_no_training_cat_relu_6,@"STO_CUDA_ENTRY STV_DEFAULT"
triton_poi_fused__native_batch_norm_legit_no_training_cat_relu_6:
.text.triton_poi_fused__native_batch_norm_legit_no_training_cat_relu_6:
[----:B------:R-:W-:Y:S01]  /*0000*/  LDC R1, c[0x0][0x28] ;  /* 0x00000a00ff017b82 */ /* 0x000fe20000000800 */
[----:B------:R-:W1:Y:S01]  /*0010*/  S2R R0, SR_TID.X ;  /* 0x0000000000007919 */ /* 0x000e620000002100 */
[----:B------:R-:W-:Y:S01]  /*0020*/  ULDC.64 UR6, c[0x0][0x220] ;  /* 0x0000880000067ab9 */ /* 0x000fe20000000a00 */
[----:B------:R-:W-:Y:S01]  /*0030*/  CS2R R22, SRZ ;  /* 0x0000000000167805 */ /* 0x000fe2000001ff00 */
[----:B------:R-:W-:Y:S01]  /*0040*/  ULDC.64 UR4, c[0x0][0x208] ;  /* 0x0000820000047ab9 */ /* 0x000fe20000000a00 */
[----:B------:R-:W2:Y:S01]  /*0050*/  S2R R3, SR_CTAID.X ;  /* 0x0000000000037919 */ /* 0x000ea20000002500 */
[----:B------:R-:W-:Y:S02]  /*0060*/  CS2R R20, SRZ ;  /* 0x0000000000147805 */ /* 0x000fe4000001ff00 */
[----:B------:R-:W3:Y:S01]  /*0070*/  LDC.64 R16, c[0x0][0x218] ;  /* 0x00008600ff107b82 */ /* 0x000ee20000000a00 */
[----:B-1----:R-:W-:Y:S01]  /*0080*/  IMAD.SHL.U32 R0, R0, 0x2, RZ ;  /* 0x0000000200007824 */ /* 0x002fe200078e00ff */
[----:B--2---:R-:W-:-:S04]  /*0090*/  SHF.R.S32.HI R2, RZ, 0x17, R3 ;  /* 0x00000017ff027819 */ /* 0x004fc80000011403 */
[----:B------:R-:W-:Y:S02]  /*00a0*/  LOP3.LUT R0, R0, 0xfe, RZ, 0xc0, !PT ;  /* 0x000000fe00007812 */ /* 0x000fe400078ec0ff */
[----:B------:R-:W-:-:S03]  /*00b0*/  SGXT R2, R2, 0x1 ;  /* 0x000000010202781a */ /* 0x000fc60000000200 */
[----:B------:R-:W-:-:S04]  /*00c0*/  IMAD R5, R3, 0x100, R0 ;  /* 0x0000010003057824 */ /* 0x000fc800078e0200 */
[----:B------:R-:W-:Y:S01]  /*00d0*/  VIADD R29, R5, 0x1 ;  /* 0x00000001051d7836 */ /* 0x000fe20000000000 */
[----:B------:R-:W-:Y:S02]  /*00e0*/  SHF.R.S32.HI R0, RZ, 0x1f, R5 ;  /* 0x0000001fff007819 */ /* 0x000fe40000011405 */
[-C--:B------:R-:W-:Y:S02]  /*00f0*/  LEA.HI R4, R2, R5.reuse, RZ, 0x9 ;  /* 0x0000000502047211 */ /* 0x080fe400078f48ff */
[----:B------:R-:W-:Y:S02]  /*0100*/  LEA.HI R0, R0, R5, RZ, 0x4 ;  /* 0x0000000500007211 */ /* 0x000fe400078f20ff */
[----:B------:R-:W-:Y:S02]  /*0110*/  SHF.R.S32.HI R4, RZ, 0x9, R4 ;  /* 0x00000009ff047819 */ /* 0x000fe40000011404 */
[----:B------:R-:W-:Y:S02]  /*0120*/  SHF.R.S32.HI R26, RZ, 0x4, R0 ;  /* 0x00000004ff1a7819 */ /* 0x000fe40000011400 */
[----:B------:R-:W-:-:S02]  /*0130*/  LOP3.LUT R0, R0, 0xfffffff0, RZ, 0xc0, !PT ;  /* 0xfffffff000007812 */ /* 0x000fc400078ec0ff */
[----:B------:R-:W-:Y:S02]  /*0140*/  LEA.HI R3, R26, R26, RZ, 0x5 ;  /* 0x0000001a1a037211 */ /* 0x000fe400078f28ff */
[----:B------:R-:W-:Y:S01]  /*0150*/  LEA.HI R2, R2, R29, RZ, 0x4 ;  /* 0x0000001d02027211 */ /* 0x000fe200078f20ff */
[----:B------:R-:W-:Y:S01]  /*0160*/  IMAD.IADD R27, R5, 0x1, -R0 ;  /* 0x00000001051b7824 */ /* 0x000fe200078e0a00 */
[----:B------:R-:W-:Y:S02]  /*0170*/  LOP3.LUT R3, R3, 0xffffffe0, RZ, 0xc0, !PT ;  /* 0xffffffe003037812 */ /* 0x000fe400078ec0ff */
[----:B------:R-:W-:Y:S02]  /*0180*/  LOP3.LUT R2, R2, 0xfffffff0, RZ, 0xc0, !PT ;  /* 0xfffffff002027812 */ /* 0x000fe400078ec0ff */
[----:B------:R-:W-:Y:S01]  /*0190*/  ISETP.GT.AND P2, PT, R27, 0xc, PT ;  /* 0x0000000c1b00780c */ /* 0x000fe20003f44270 */
[----:B------:R-:W-:Y:S02]  /*01a0*/  IMAD.IADD R3, R26, 0x1, -R3 ;  /* 0x000000011a037824 */ /* 0x000fe400078e0a03 */
[----:B------:R-:W-:-:S02]  /*01b0*/  IMAD.IADD R29, R29, 0x1, -R2 ;  /* 0x000000011d1d7824 */ /* 0x000fc400078e0a02 */
[----:B------:R-:W-:Y:S02]  /*01c0*/  IMAD R4, R4, 0x40, R3 ;  /* 0x0000004004047824 */ /* 0x000fe400078e0203 */
[----:B------:R-:W-:Y:S02]  /*01d0*/  VIADD R3, R27, 0xfffffff3 ;  /* 0xfffffff31b037836 */ /* 0x000fe40000000000 */
[----:B------:R-:W-:Y:S02]  /*01e0*/  IMAD R4, R4, 0x6, RZ ;  /* 0x0000000604047824 */ /* 0x000fe400078e02ff */
[----:B------:R-:W-:-:S03]  /*01f0*/  VIADD R7, R29, 0xfffffff3 ;  /* 0xfffffff31d077836 */ /* 0x000fc60000000000 */
[----:B------:R-:W-:Y:S02]  /*0200*/  SHF.R.S32.HI R0, RZ, 0x1f, R4 ;  /* 0x0000001fff007819 */ /* 0x000fe40000011404 */
[----:B------:R-:W-:Y:S02]  /*0210*/  IADD3 R6, P0, R27, R4, RZ ;  /* 0x000000041b067210 */ /* 0x000fe40007f1e0ff */
[----:B------:R-:W-:Y:S02]  /*0220*/  IADD3 R2, P3, R4, R7, RZ ;  /* 0x0000000704027210 */ /* 0x000fe40007f7e0ff */
[----:B------:R-:W-:Y:S02]  /*0230*/  LEA.HI.X.SX32 R9, R27, R0, 0x1, P0 ;  /* 0x000000001b097211 */ /* 0x000fe400000f0eff */
[----:B------:R-:W-:-:S04]  /*0240*/  LEA R10, P0, R6, UR6, 0x2 ;  /* 0x00000006060a7c11 */ /* 0x000fc8000f8010ff */
[----:B------:R-:W-:Y:S02]  /*0250*/  LEA.HI.X R11, R6, UR7, R9, 0x2, P0 ;  /* 0x00000007060b7c11 */ /* 0x000fe400080f1409 */
[----:B------:R-:W-:Y:S01]  /*0260*/  IADD3 R6, P1, R4, R3, RZ ;  /* 0x0000000304067210 */ /* 0x000fe20007f3e0ff */
[----:B------:R-:W1:Y:S01]  /*0270*/  LDC.64 R8, c[0x0][0x230] ;  /* 0x00008c00ff087b82 */ /* 0x000e620000000a00 */
[----:B------:R-:W-:Y:S02]  /*0280*/  IADD3 R4, P0, R29, R4, RZ ;  /* 0x000000041d047210 */ /* 0x000fe40007f1e0ff */
[-C--:B------:R-:W-:Y:S02]  /*0290*/  LEA.HI.X.SX32 R13, R3, R0.reuse, 0x1, P1 ;  /* 0x00000000030d7211 */ /* 0x080fe400008f0eff */
[----:B------:R-:W-:Y:S02]  /*02a0*/  LEA.HI.X.SX32 R15, R29, R0, 0x1, P0 ;  /* 0x000000001d0f7211 */ /* 0x000fe400000f0eff */
[----:B------:R-:W-:-:S02]  /*02b0*/  LEA R24, P1, R6, UR6, 0x2 ;  /* 0x0000000606187c11 */ /* 0x000fc4000f8210ff */
[----:B------:R-:W-:Y:S02]  /*02c0*/  LEA R14, P0, R4, UR6, 0x2 ;  /* 0x00000006040e7c11 */ /* 0x000fe4000f8010ff */
[----:B------:R-:W-:Y:S02]  /*02d0*/  LEA.HI.X.SX32 R3, R7, R0, 0x1, P3 ;  /* 0x0000000007037211 */ /* 0x000fe400018f0eff */
[----:B------:R-:W-:Y:S02]  /*02e0*/  ISETP.GT.AND P3, PT, R29, 0xc, PT ;  /* 0x0000000c1d00780c */ /* 0x000fe40003f64270 */
[----:B------:R-:W-:Y:S02]  /*02f0*/  LEA.HI.X R25, R6, UR7, R13, 0x2, P1 ;  /* 0x0000000706197c11 */ /* 0x000fe400088f140d */
[----:B------:R-:W-:Y:S02]  /*0300*/  CS2R R6, SRZ ;  /* 0x0000000000067805 */ /* 0x000fe4000001ff00 */
[----:B------:R-:W-:-:S02]  /*0310*/  LEA.HI.X R15, R4, UR7, R15, 0x2, P0 ;  /* 0x00000007040f7c11 */ /* 0x000fc400080f140f */
[C---:B------:R-:W-:Y:S01]  /*0320*/  LEA R18, P0, R2.reuse, UR6, 0x2 ;  /* 0x0000000602127c11 */ /* 0x040fe2000f8010ff */
[----:B------:R-:W-:Y:S01]  /*0330*/  IMAD.MOV.U32 R4, RZ, RZ, RZ ;  /* 0x000000ffff047224 */ /* 0x000fe200078e00ff */
[----:B------:R-:W2:Y:S02]  /*0340*/  @P2 LDG.E.EL R22, desc[UR4][R24.64+0xc] ;  /* 0x00000c0418162981 */ /* 0x000ea4000c2e1900 */
[----:B------:R-:W-:Y:S02]  /*0350*/  LEA.HI.X R19, R2, UR7, R3, 0x2, P0 ;  /* 0x0000000702137c11 */ /* 0x000fe400080f1403 */
[----:B------:R-:W-:Y:S01]  /*0360*/  CS2R R2, SRZ ;  /* 0x0000000000027805 */ /* 0x000fe2000001ff00 */
[----:B------:R4:W5:Y:S04]  /*0370*/  @P2 LDG.E.EL R7, desc[UR4][R10.64+-0x34] ;  /* 0xffffcc040a072981 */ /* 0x000968000c2e1900 */
[----:B------:R1:W5:Y:S04]  /*0380*/  @P3 LDG.E.EL R4, desc[UR4][R14.64+-0x34] ;  /* 0xffffcc040e043981 */ /* 0x000368000c2e1900 */
[----:B------:R-:W5:Y:S01]  /*0390*/  @P3 LDG.E.EL R3, desc[UR4][R18.64+0xc] ;  /* 0x00000c0412033981 */ /* 0x000f62000c2e1900 */
[C---:B-1----:R-:W-:Y:S01]  /*03a0*/  IMAD.WIDE R8, R27.reuse, 0x4, R8 ;  /* 0x000000041b087825 */ /* 0x042fe200078e0208 */
[----:B----4-:R-:W1:Y:S02]  /*03b0*/  LDC.64 R10, c[0x0][0x210] ;  /* 0x00008400ff0a7b82 */ /* 0x010e640000000a00 */
[----:B------:R-:W4:Y:S04]  /*03c0*/  @P2 LDG.E.EL R2, desc[UR4][R24.64+0x300] ;  /* 0x0003000418022981 */ /* 0x000f28000c2e1900 */
[----:B------:R-:W4:Y:S04]  /*03d0*/  @P3 LDG.E.EL R21, desc[UR4][R18.64+0x300] ;  /* 0x0003000412153981 */ /* 0x000f28000c2e1900 */
[----:B------:R3:W4:Y:S04]  /*03e0*/  LDG.E.EL.64 R12, desc[UR4][R8.64] ;  /* 0x00000004080c7981 */ /* 0x000728000c2e1b00 */
[----:B------:R1:W4:Y:S04]  /*03f0*/  @P2 LDG.E.EL R6, desc[UR4][R24.64+0x30c] ;  /* 0x00030c0418062981 */ /* 0x000328000c2e1900 */
[----:B------:R1:W4:Y:S01]  /*0400*/  @P3 LDG.E.EL R20, desc[UR4][R18.64+0x30c] ;  /* 0x00030c0412143981 */ /* 0x000322000c2e1900 */
[----:B------:R-:W-:Y:S01]  /*0410*/  ISETP.GE.AND P1, PT, R27, 0xd, PT ;  /* 0x0000000d1b00780c */ /* 0x000fe20003f26270 */
[----:B0-----:R-:W-:Y:S01]  /*0420*/  IMAD R15, R26, 0xd, R27 ;  /* 0x0000000d1a0f7824 */ /* 0x001fe200078e021b */
[----:B---3--:R-:W-:-:S03]  /*0430*/  CS2R R8, SRZ ;  /* 0x0000000000087805 */ /* 0x008fc6000001ff00 */
[----:B-1----:R-:W-:Y:S01]  /*0440*/  IMAD.WIDE R14, R15, 0x4, R10 ;  /* 0x000000040f0e7825 */ /* 0x002fe200078e020a */
[----:B------:R-:W-:-:S03]  /*0450*/  ISETP.GE.AND P0, PT, R29, 0xd, PT ;  /* 0x0000000d1d00780c */ /* 0x000fc60003f06270 */
[----:B------:R-:W-:Y:S01]  /*0460*/  IMAD R25, R26, 0xd, R29 ;  /* 0x0000000d1a197824 */ /* 0x000fe200078e021d */
[----:B------:R-:W0:Y:S01]  /*0470*/  LDC.64 R18, c[0x0][0x240] ;  /* 0x00009000ff127b82 */ /* 0x000e220000000a00 */
[----:B------:R-:W-:Y:S02]  /*0480*/  IMAD.MOV.U32 R0, RZ, RZ, RZ ;  /* 0x000000ffff007224 */ /* 0x000fe400078e00ff */
[----:B------:R1:W3:Y:S01]  /*0490*/  @!P1 LDG.E.EL R8, desc[UR4][R14.64] ;  /* 0x000000040e089981 */ /* 0x0002e2000c2e1900 */
[----:B------:R-:W-:-:S04]  /*04a0*/  IMAD.WIDE R28, R29, 0x4, R16 ;  /* 0x000000041d1c7825 */ /* 0x000fc800078e0210 */
[----:B------:R-:W-:Y:S01]  /*04b0*/  IMAD.WIDE R16, R27, 0x4, R16 ;  /* 0x000000041b107825 */ /* 0x000fe200078e0210 */
[----:B------:R-:W3:Y:S01]  /*04c0*/  @!P0 LDG.E.EL R9, desc[UR4][R28.64] ;  /* 0x000000041c098981 */ /* 0x000ee2000c2e1900 */
[----:B-1----:R-:W1:Y:S03]  /*04d0*/  LDC.64 R14, c[0x0][0x228] ;  /* 0x00008a00ff0e7b82 */ /* 0x002e660000000a00 */
[----:B------:R0:W3:Y:S01]  /*04e0*/  @!P1 LDG.E.EL R0, desc[UR4][R16.64] ;  /* 0x0000000410009981 */ /* 0x0000e2000c2e1900 */
[----:B------:R-:W-:-:S05]  /*04f0*/  IMAD.WIDE R24, R25, 0x4, R10 ;  /* 0x0000000419187825 */ /* 0x000fca00078e020a */
[----:B------:R-:W3:Y:S01]  /*0500*/  @!P0 LDG.E.EL R23, desc[UR4][R24.64] ;  /* 0x0000000418178981 */ /* 0x000ee2000c2e1900 */
[----:B0-----:R-:W0:Y:S01]  /*0510*/  LDC.64 R16, c[0x0][0x238] ;  /* 0x00008e00ff107b82 */ /* 0x001e220000000a00 */
[----:B------:R-:W-:-:S04]  /*0520*/  IMAD.WIDE R18, R27, 0x4, R18 ;  /* 0x000000041b127825 */ /* 0x000fc800078e0212 */
[----:B-1----:R-:W-:-:S06]  /*0530*/  IMAD.WIDE R10, R27, 0x4, R14 ;  /* 0x000000041b0a7825 */ /* 0x002fcc00078e020e */
[----:B------:R-:W3:Y:S01]  /*0540*/  LDG.E.EL.64 R10, desc[UR4][R10.64] ;  /* 0x000000040a0a7981 */ /* 0x000ee2000c2e1b00 */
[----:B0-----:R-:W-:-:S03]  /*0550*/  IMAD.WIDE R14, R27, 0x4, R16 ;  /* 0x000000041b0e7825 */ /* 0x001fc600078e0210 */
[----:B------:R0:W3:Y:S04]  /*0560*/  LDG.E.EL.64 R16, desc[UR4][R18.64] ;  /* 0x0000000412107981 */ /* 0x0000e8000c2e1b00 */
[----:B------:R-:W3:Y:S01]  /*0570*/  LDG.E.EL.64 R14, desc[UR4][R14.64] ;  /* 0x000000040e0e7981 */ /* 0x000ee2000c2e1b00 */
[----:B0-----:R-:W-:Y:S01]  /*0580*/  IMAD.MOV.U32 R19, RZ, RZ, 0x3e800000 ;  /* 0x3e800000ff137424 */ /* 0x001fe200078e00ff */
[----:B--2---:R-:W-:Y:S02]  /*0590*/  SEL R22, R22, RZ, P2 ;  /* 0x000000ff16167207 */ /* 0x004fe40001000000 */
[----:B-----5:R-:W-:-:S04]  /*05a0*/  SEL R7, R7, RZ, P2 ;  /* 0x000000ff07077207 */ /* 0x020fc80001000000 */
[----:B------:R-:W-:Y:S02]  /*05b0*/  FSETP.GT.AND P4, PT, R22, R7, PT ;  /* 0x000000071600720b */ /* 0x000fe40003f84000 */
[----:B------:R-:W-:Y:S02]  /*05c0*/  SEL R26, R4, RZ, P3 ;  /* 0x000000ff041a7207 */ /* 0x000fe40001800000 */
[----:B------:R-:W-:-:S04]  /*05d0*/  SEL R3, R3, RZ, P3 ;  /* 0x000000ff03037207 */ /* 0x000fc80001800000 */
[----:B------:R-:W-:Y:S02]  /*05e0*/  FSETP.GT.AND P5, PT, R3, R26, PT ;  /* 0x0000001a0300720b */ /* 0x000fe40003fa4000 */
[----:B------:R-:W-:Y:S02]  /*05f0*/  FSETP.NAN.AND P6, PT, R22, R22, PT ;  /* 0x000000161600720b */ /* 0x000fe40003fc8000 */
[----:B----4-:R-:W-:Y:S02]  /*0600*/  SEL R25, R2, RZ, P2 ;  /* 0x000000ff02197207 */ /* 0x010fe40001000000 */
[----:B------:R-:W-:Y:S02]  /*0610*/  @!P4 FSEL R22, R22, R7, P6 ;  /* 0x000000071616c208 */ /* 0x000fe40003000000 */
[----:B------:R-:W-:Y:S02]  /*0620*/  FSETP.NAN.AND P4, PT, R25, R25, PT ;  /* 0x000000191900720b */ /* 0x000fe40003f88000 */
[----:B------:R-:W-:-:S02]  /*0630*/  FSETP.NAN.AND P6, PT, R3, R3, PT ;  /* 0x000000030300720b */ /* 0x000fc40003fc8000 */
[----:B------:R-:W-:Y:S01]  /*0640*/  SEL R2, R21, RZ, P3 ;  /* 0x000000ff15027207 */ /* 0x000fe20001800000 */
[----:B------:R-:W-:Y:S01]  /*0650*/  FADD R12, R12, 0.0010000000474974513054 ;  /* 0x3a83126f0c0c7421 */ /* 0x000fe20000000000 */
[----:B------:R-:W-:Y:S01]  /*0660*/  FADD R13, R13, 0.0010000000474974513054 ;  /* 0x3a83126f0d0d7421 */ /* 0x000fe20000000000 */
[----:B------:R-:W-:Y:S02]  /*0670*/  SEL R6, R6, RZ, P2 ;  /* 0x000000ff06067207 */ /* 0x000fe40001000000 */
[----:B------:R-:W-:Y:S02]  /*0680*/  @!P5 FSEL R3, R3, R26, P6 ;  /* 0x0000001a0303d208 */ /* 0x000fe40003000000 */
[----:B------:R-:W-:Y:S01]  /*0690*/  FSETP.NAN.AND P5, PT, R2, R2, PT ;  /* 0x000000020200720b */ /* 0x000fe20003fa8000 */
[----:B------:R-:W0:Y:S01]  /*06a0*/  MUFU.SQRT R4, R12 ;  /* 0x0000000c00047308 */ /* 0x000e220000002000 */
[----:B------:R-:W-:Y:S02]  /*06b0*/  FSETP.NAN.AND P2, PT, R6, R6, PT ;  /* 0x000000060600720b */ /* 0x000fe40003f48000 */
[----:B------:R-:W-:-:S02]  /*06c0*/  FSETP.GEU.AND P6, PT, R22, R25, PT ;  /* 0x000000191600720b */ /* 0x000fc40003fce000 */
[----:B------:R-:W-:-:S03]  /*06d0*/  SEL R7, R20, RZ, P3 ;  /* 0x000000ff14077207 */ /* 0x000fc60001800000 */
[----:B------:R1:W2:Y:S01]  /*06e0*/  MUFU.SQRT R18, R13 ;  /* 0x0000000d00127308 */ /* 0x0002a20000002000 */
[----:B------:R-:W-:Y:S02]  /*06f0*/  @!P4 FSEL R25, R25, R22, !P6 ;  /* 0x000000161919c208 */ /* 0x000fe40007000000 */
[----:B------:R-:W-:Y:S02]  /*0700*/  FSETP.NAN.AND P3, PT, R7, R7, PT ;  /* 0x000000070700720b */ /* 0x000fe40003f68000 */
[----:B------:R-:W-:Y:S02]  /*0710*/  FSETP.GEU.AND P4, PT, R3, R2, PT ;  /* 0x000000020300720b */ /* 0x000fe40003f8e000 */
[----:B------:R-:W-:Y:S02]  /*0720*/  FSETP.GEU.AND P6, PT, R25, R6, PT ;  /* 0x000000061900720b */ /* 0x000fe40003fce000 */
[----:B------:R-:W-:Y:S01]  /*0730*/  @!P5 FSEL R2, R2, R3, !P4 ;  /* 0x000000030202d208 */ /* 0x000fe20006000000 */
[----:B-1----:R-:W1:Y:S01]  /*0740*/  LDC.64 R12, c[0x0][0x248] ;  /* 0x00009200ff0c7b82 */ /* 0x002e620000000a00 */
[----:B------:R-:W-:-:S02]  /*0750*/  @!P2 FSEL R6, R6, R25, !P6 ;  /* 0x000000190606a208 */ /* 0x000fc40007000000 */
[----:B------:R-:W-:Y:S02]  /*0760*/  FSETP.GEU.AND P6, PT, R2, R7, PT ;  /* 0x000000070200720b */ /* 0x000fe40003fce000 */
[----:B0-----:R-:W-:Y:S02]  /*0770*/  FSETP.GT.AND P4, PT, R4, 8.50705917302346158658e+37, PT ;  /* 0x7e8000000400780b */ /* 0x001fe40003f84000 */
[----:B--2---:R-:W-:Y:S02]  /*0780*/  FSETP.GT.AND P5, PT, R18, 8.50705917302346158658e+37, PT ;  /* 0x7e8000001200780b */ /* 0x004fe40003fa4000 */
[----:B------:R-:W-:Y:S02]  /*0790*/  @!P3 FSEL R7, R7, R2, !P6 ;  /* 0x000000020707b208 */ /* 0x000fe40007000000 */
[----:B------:R-:W-:Y:S01]  /*07a0*/  FSETP.GEU.AND P2, PT, R4, 1.175494350822287508e-38, PT ;  /* 0x008000000400780b */ /* 0x000fe20003f4e000 */
[----:B------:R-:W0:Y:S01]  /*07b0*/  LDC.64 R2, c[0x0][0x250] ;  /* 0x00009400ff027b82 */ /* 0x000e220000000a00 */
[----:B------:R-:W-:-:S05]  /*07c0*/  FSETP.GEU.AND P3, PT, R18, 1.175494350822287508e-38, PT ;  /* 0x008000001200780b */ /* 0x000fca0003f6e000 */
[----:B------:R-:W-:Y:S02]  /*07d0*/  @P4 FMUL R4, R4, 0.25 ;  /* 0x3e80000004044820 */ /* 0x000fe40000400000 */
[----:B------:R-:W-:-:S04]  /*07e0*/  @P5 FMUL R18, R18, 0.25 ;  /* 0x3e80000012125820 */ /* 0x000fc80000400000 */
[----:B------:R-:W-:Y:S02]  /*07f0*/  @!P2 FMUL R4, R4, 16777216 ;  /* 0x4b8000000404a820 */ /* 0x000fe40000400000 */
[----:B------:R-:W-:Y:S01]  /*0800*/  @!P3 FMUL R18, R18, 16777216 ;  /* 0x4b8000001212b820 */ /* 0x000fe20000400000 */
[----:B---3--:R-:W-:-:S03]  /*0810*/  SEL R21, R0, RZ, !P1 ;  /* 0x000000ff00157207 */ /* 0x008fc60004800000 */
[----:B------:R-:W2:Y:S01]  /*0820*/  MUFU.RCP R4, R4 ;  /* 0x0000000400047308 */ /* 0x000ea20000001000 */
[----:B------:R-:W-:Y:S02]  /*0830*/  SEL R0, R9, RZ, !P0 ;  /* 0x000000ff09007207 */ /* 0x000fe40004000000 */
[----:B------:R-:W-:-:S05]  /*0840*/  FSEL R9, R19, 1, P4 ;  /* 0x3f80000013097808 */ /* 0x000fca0002000000 */
[----:B------:R-:W3:Y:S01]  /*0850*/  MUFU.RCP R18, R18 ;  /* 0x0000001200127308 */ /* 0x000ee20000001000 */
[----:B------:R-:W-:Y:S02]  /*0860*/  FSEL R19, R19, 1, P5 ;  /* 0x3f80000013137808 */ /* 0x000fe40002800000 */
[----:B------:R-:W-:Y:S02]  /*0870*/  SEL R8, R8, RZ, !P1 ;  /* 0x000000ff08087207 */ /* 0x000fe40004800000 */
[----:B------:R-:W-:Y:S01]  /*0880*/  SEL R23, R23, RZ, !P0 ;  /* 0x000000ff17177207 */ /* 0x000fe20004000000 */
[----:B------:R-:W-:Y:S01]  /*0890*/  @!P2 FMUL R9, R9, 16777216 ;  /* 0x4b8000000909a820 */ /* 0x000fe20000400000 */
[----:B------:R-:W-:Y:S01]  /*08a0*/  @!P3 FMUL R19, R19, 16777216 ;  /* 0x4b8000001313b820 */ /* 0x000fe20000400000 */
[----:B------:R-:W-:Y:S02]  /*08b0*/  @!P1 FADD R6, R8, R21 ;  /* 0x0000001508069221 */ /* 0x000fe40000000000 */
[----:B------:R-:W-:Y:S01]  /*08c0*/  @!P0 FADD R7, R23, R0 ;  /* 0x0000000017078221 */ /* 0x000fe20000000000 */
[----:B--2---:R-:W-:Y:S01]  /*08d0*/  FMUL R9, R4, R9 ;  /* 0x0000000904097220 */ /* 0x004fe20000400000 */
[----:B------:R-:W-:-:S02]  /*08e0*/  FADD R10, -R10, R6 ;  /* 0x000000060a0a7221 */ /* 0x000fc40000000100 */
[----:B------:R-:W-:Y:S01]  /*08f0*/  FADD R11, -R11, R7 ;  /* 0x000000070b0b7221 */ /* 0x000fe20000000100 */
[----:B---3--:R-:W-:Y:S01]  /*0900*/  FMUL R18, R18, R19 ;  /* 0x0000001312127220 */ /* 0x008fe20000400000 */
[----:B------:R-:W-:-:S03]  /*0910*/  FMUL R9, R10, R9 ;  /* 0x000000090a097220 */ /* 0x000fc60000400000 */
[----:B------:R-:W-:Y:S01]  /*0920*/  FMUL R18, R11, R18 ;  /* 0x000000120b127220 */ /* 0x000fe20000400000 */
[----:B------:R-:W-:-:S03]  /*0930*/  FFMA R9, R14, R9, R16 ;  /* 0x000000090e097223 */ /* 0x000fc60000000010 */
[----:B------:R-:W-:Y:S02]  /*0940*/  FFMA R15, R15, R18, R17 ;  /* 0x000000120f0f7223 */ /* 0x000fe40000000011 */
[----:B------:R-:W-:-:S03]  /*0950*/  FSETP.GEU.AND P0, PT, R9, RZ, PT ;  /* 0x000000ff0900720b */ /* 0x000fc60003f0e000 */
[----:B------:R-:W-:Y:S01]  /*0960*/  FSETP.GEU.AND P1, PT, R15, RZ, PT ;  /* 0x000000ff0f00720b */ /* 0x000fe20003f2e000 */
[----:B-1----:R-:W-:Y:S01]  /*0970*/  IMAD.WIDE R12, R5, 0x4, R12 ;  /* 0x00000004050c7825 */ /* 0x002fe200078e020c */
[----:B------:R-:W-:Y:S02]  /*0980*/  FSEL R14, R9, RZ, P0 ;  /* 0x000000ff090e7208 */ /* 0x000fe40000000000 */
[----:B------:R-:W-:Y:S01]  /*0990*/  FSEL R15, R15, RZ, P1 ;  /* 0x000000ff0f0f7208 */ /* 0x000fe20000800000 */
[----:B0-----:R-:W-:Y:S01]  /*09a0*/  IMAD.WIDE R2, R5, 0x4, R2 ;  /* 0x0000000405027825 */ /* 0x001fe200078e0202 */
[----:B------:R-:W-:Y:S04]  /*09b0*/  STG.E.64 desc[UR4][R12.64], R6 ;  /* 0x000000060c007986 */ /* 0x000fe8000c101b04 */
[----:B------:R-:W-:Y:S01]  /*09c0*/  STG.E.64 desc[UR4][R2.64], R14 ;  /* 0x0000000e02007986 */ /* 0x000fe2000c101b04 */
[----:B------:R-:W-:Y:S05]  /*09d0*/  EXIT ;  /* 0x000000000000794d */ /* 0x000fea0003800000 */
.L_x_0:
[----:B------:R-:W-:-:S00]  /*09e0*/  BRA `(.L_x_0) ;  /* 0xfffffffc00fc7947 */ /* 0x000fc0000383ffff */
[----:B------:R-:W-:-:S00]  /*09f0*/  NOP ;  /* 0x0000000000007918 */ /* 0x000fc00000000000 */
        /* <DEDUP_REMOVED lines=8> */
.L_x_1:


//--------------------- .nv.global.init           --------------------------
	.section	.nv.global.init,"aw",@progbits
.nv.global.init:
	.type		_$_str,@object
	.size		_$_str,(_$_str_$_2 - _$_str)
_$_str:
        /*0000*/ 	.byte	0x5f, 0x5f, 0x43, 0x55, 0x44, 0x41, 0x5f, 0x46, 0x54, 0x5a, 0x00
	.type		_$_str_$_2,@object
	.size		_$_str_$_2,(.L_1 - _$_str_$_2)
_$_str_$_2:
        /*000b*/ 	.byte	0x5f, 0x5f, 0x43, 0x55, 0x44, 0x41, 0x5f, 0x50, 0x52, 0x45, 0x43, 0x5f, 0x53, 0x51, 0x52, 0x54
        /*001b*/ 	.byte	0x00
.L_1:


//--------------------- .nv.constant0.triton_poi_fused__native_batch_norm_legit_no_training_cat_relu_6 --------------------------
	.section	.nv.constant0.triton_poi_fused__native_batch_norm_legit_no_training_cat_relu_6,"a",@progbits
	.sectionflags	@""
	.align	4
.nv.constant0.triton_poi_fused__native_batch_norm_legit_no_training_cat_relu_6:
	.zero		604
